//
// Generated by NVIDIA NVVM Compiler
//
// Compiler Build ID: CL-36424714
// Cuda compilation tools, release 13.0, V13.0.88
// Based on NVVM 20.0.0
//

.version 9.0
.target sm_100
.address_size 64

	// .globl	_Z5trialPlS_S_
.extern .func  (.param .b32 func_retval0) vprintf
(
	.param .b64 vprintf_param_0,
	.param .b64 vprintf_param_1
)
;
.global .align 1 .b8 $str[32] = {10, 80, 114, 105, 109, 101, 32, 102, 97, 99, 116, 111, 114, 115, 32, 97, 114, 101, 32, 37, 108, 100, 32, 97, 110, 100, 32, 37, 108, 100, 10};
.global .align 1 .b8 $str$1[24] = {10, 80, 114, 105, 109, 101, 32, 102, 97, 99, 116, 111, 114, 115, 32, 97, 114, 101, 32, 37, 108, 100, 32};
.global .align 1 .b8 $str$2[10] = {97, 110, 100, 32, 37, 108, 100, 46, 10};

.visible .entry _Z5trialPlS_S_(
	.param .u64 .ptr .align 1 _Z5trialPlS_S__param_0,
	.param .u64 .ptr .align 1 _Z5trialPlS_S__param_1,
	.param .u64 .ptr .align 1 _Z5trialPlS_S__param_2
)
{
	.local .align 16 .b8 	__local_depot0[16];
	.reg .b64 	%SP;
	.reg .b64 	%SPL;
	.reg .pred 	%p<7>;
	.reg .b32 	%r<17>;
	.reg .b64 	%rd<33>;

	mov.u64 	%SPL, __local_depot0;
	cvta.local.u64 	%SP, %SPL;
	ld.param.u64 	%rd12, [_Z5trialPlS_S__param_0];
	ld.param.u64 	%rd13, [_Z5trialPlS_S__param_1];
	cvta.to.global.u64 	%rd1, %rd13;
	add.u64 	%rd14, %SP, 0;
	add.u64 	%rd2, %SPL, 0;
	mov.u32 	%r1, %tid.x;
	mov.u32 	%r2, %ctaid.x;
	mov.u32 	%r3, %ntid.x;
	mad.lo.s32 	%r4, %r2, %r3, %r1;
	cvt.u64.u32 	%rd3, %r4;
	setp.lt.u32 	%p1, %r4, 2;
	@%p1 bra 	$L__BB0_12;
	cvta.to.global.u64 	%rd15, %rd12;
	shl.b64 	%rd16, %rd3, 3;
	add.s64 	%rd17, %rd15, %rd16;
	ld.global.u64 	%rd18, [%rd17];
	setp.eq.s64 	%p2, %rd18, 0;
	@%p2 bra 	$L__BB0_12;
	mul.lo.s64 	%rd19, %rd3, %rd3;
	ld.global.u64 	%rd4, [%rd1];
	setp.ne.s64 	%p3, %rd19, %rd4;
	@%p3 bra 	$L__BB0_4;
	st.local.v2.u64 	[%rd2], {%rd3, %rd3};
	mov.u64 	%rd28, $str;
	cvta.global.u64 	%rd29, %rd28;
	{ // callseq 2, 0
	.param .b64 param0;
	st.param.b64 	[param0], %rd29;
	.param .b64 param1;
	st.param.b64 	[param1], %rd14;
	.param .b32 retval0;
	call.uni (retval0), 
	vprintf, 
	(
	param0, 
	param1
	);
	ld.param.b32 	%r15, [retval0];
	} // callseq 2
	bra.uni 	$L__BB0_12;
$L__BB0_4:
	and.b64  	%rd20, %rd4, -4294967296;
	setp.ne.s64 	%p4, %rd20, 0;
	@%p4 bra 	$L__BB0_6;
	cvt.u32.u64 	%r5, %rd3;
	cvt.u32.u64 	%r6, %rd4;
	rem.u32 	%r7, %r6, %r5;
	cvt.u64.u32 	%rd31, %r7;
	bra.uni 	$L__BB0_7;
$L__BB0_6:
	rem.s64 	%rd31, %rd4, %rd3;
$L__BB0_7:
	setp.ne.s64 	%p5, %rd31, 0;
	@%p5 bra 	$L__BB0_12;
	st.local.u64 	[%rd2], %rd3;
	mov.u64 	%rd21, $str$1;
	cvta.global.u64 	%rd22, %rd21;
	{ // callseq 0, 0
	.param .b64 param0;
	st.param.b64 	[param0], %rd22;
	.param .b64 param1;
	st.param.b64 	[param1], %rd14;
	.param .b32 retval0;
	call.uni (retval0), 
	vprintf, 
	(
	param0, 
	param1
	);
	ld.param.b32 	%r8, [retval0];
	} // callseq 0
	ld.global.u64 	%rd8, [%rd1];
	and.b64  	%rd24, %rd8, -4294967296;
	setp.ne.s64 	%p6, %rd24, 0;
	@%p6 bra 	$L__BB0_10;
	cvt.u32.u64 	%r10, %rd3;
	cvt.u32.u64 	%r11, %rd8;
	div.u32 	%r12, %r11, %r10;
	cvt.u64.u32 	%rd32, %r12;
	bra.uni 	$L__BB0_11;
$L__BB0_10:
	div.s64 	%rd32, %rd8, %rd3;
$L__BB0_11:
	st.local.u64 	[%rd2], %rd32;
	mov.u64 	%rd25, $str$2;
	cvta.global.u64 	%rd26, %rd25;
	{ // callseq 1, 0
	.param .b64 param0;
	st.param.b64 	[param0], %rd26;
	.param .b64 param1;
	st.param.b64 	[param1], %rd14;
	.param .b32 retval0;
	call.uni (retval0), 
	vprintf, 
	(
	param0, 
	param1
	);
	ld.param.b32 	%r13, [retval0];
	} // callseq 1
$L__BB0_12:
	ret;

}


// ===== COMPILED SASS (sm_100) =====

	.target	sm_100

	.elftype	@"ET_EXEC"


//--------------------- .note.nv.tkinfo           --------------------------
	.section	.note.nv.tkinfo,"",@"SHT_NOTE"
	.sectionflags	@"SHF_NOTE_NV_TKINFO"
	.tkinfo
        /*0018*/ 	.word	0x00000002
        /*0030*/ 	.string	""
        /*0030*/ 	.string	"ptxas"
        /*0030*/ 	.string	"Cuda compilation tools, release 13.0, V13.0.88"
        /*0030*/ 	.string	"Build cuda_13.0.r13.0/compiler.36424714_0"
        /*0030*/ 	.string	"-arch sm_100 -m 64 "



//--------------------- .note.nv.cuinfo           --------------------------
	.section	.note.nv.cuinfo,"",@"SHT_NOTE"
	.sectionflags	@"SHF_NOTE_NV_CUINFO"
        /*0018*/ 	.short	0x0002
        /*001a*/ 	.short	0x0064
        /*001c*/ 	.short	0x0082
	.zero		2


//--------------------- .nv.info                  --------------------------
	.section	.nv.info,"",@"SHT_CUDA_INFO"
	.align	4


	//----- nvinfo : EIATTR_REGCOUNT
	.align		4
        /*0000*/ 	.byte	0x04, 0x2f
        /*0002*/ 	.short	(.L_4 - .L_3)
	.align		4
.L_3:
        /*0004*/ 	.word	index@(_Z5trialPlS_S_)
        /*0008*/ 	.word	0x00000018


	//----- nvinfo : EIATTR_FRAME_SIZE
	.align		4
.L_4:
        /*000c*/ 	.byte	0x04, 0x11
        /*000e*/ 	.short	(.L_6 - .L_5)
	.align		4
.L_5:
        /*0010*/ 	.word	index@($__internal_1_$__cuda_sm20_rem_s64)
        /*0014*/ 	.word	0x00000010


	//----- nvinfo : EIATTR_FRAME_SIZE
	.align		4
.L_6:
        /*0018*/ 	.byte	0x04, 0x11
        /*001a*/ 	.short	(.L_8 - .L_7)
	.align		4
.L_7:
        /*001c*/ 	.word	index@($__internal_0_$__cuda_sm20_div_s64)
        /*0020*/ 	.word	0x00000010


	//----- nvinfo : EIATTR_FRAME_SIZE
	.align		4
.L_8:
        /*0024*/ 	.byte	0x04, 0x11
        /*0026*/ 	.short	(.L_10 - .L_9)
	.align		4
.L_9:
        /*0028*/ 	.word	index@(_Z5trialPlS_S_)
        /*002c*/ 	.word	0x00000010


	//----- nvinfo : EIATTR_MIN_STACK_SIZE
	.align		4
.L_10:
        /*0030*/ 	.byte	0x04, 0x12
        /*0032*/ 	.short	(.L_12 - .L_11)
	.align		4
.L_11:
        /*0034*/ 	.word	index@(_Z5trialPlS_S_)
        /*0038*/ 	.word	0x00000010
.L_12:


//--------------------- .nv.compat                --------------------------
	.section	.nv.compat,"",@"SHT_CUDA_COMPAT_INFO"
	.align	4
        /*0000*/ 	.byte	0x02, 0x09, 0x00, 0x00, 0x02, 0x02, 0x01, 0x00, 0x02, 0x05, 0x05, 0x00, 0x03, 0x07, 0x01, 0x01
        /*0010*/ 	.byte	0x02, 0x03, 0x00, 0x00, 0x02, 0x06, 0x01, 0x00, 0x04, 0x0b, 0x08, 0x00, 0x09, 0x00, 0x00, 0x00
        /*0020*/ 	.byte	0x00, 0x00, 0x00, 0x00


//--------------------- .nv.info._Z5trialPlS_S_   --------------------------
	.section	.nv.info._Z5trialPlS_S_,"",@"SHT_CUDA_INFO"
	.sectionflags	@""
	.align	4


	//----- nvinfo : EIATTR_CUDA_API_VERSION
	.align		4
        /*0000*/ 	.byte	0x04, 0x37
        /*0002*/ 	.short	(.L_14 - .L_13)
.L_13:
        /*0004*/ 	.word	0x00000082


	//----- nvinfo : EIATTR_KPARAM_INFO
	.align		4
.L_14:
        /*0008*/ 	.byte	0x04, 0x17
        /*000a*/ 	.short	(.L_16 - .L_15)
.L_15:
        /*000c*/ 	.word	0x00000000
        /*0010*/ 	.short	0x0002
        /*0012*/ 	.short	0x0010
        /*0014*/ 	.byte	0x00, 0xf5, 0x21, 0x00


	//----- nvinfo : EIATTR_KPARAM_INFO
	.align		4
.L_16:
        /*0018*/ 	.byte	0x04, 0x17
        /*001a*/ 	.short	(.L_18 - .L_17)
.L_17:
        /*001c*/ 	.word	0x00000000
        /*0020*/ 	.short	0x0001
        /*0022*/ 	.short	0x0008
        /*0024*/ 	.byte	0x00, 0xf5, 0x21, 0x00


	//----- nvinfo : EIATTR_KPARAM_INFO
	.align		4
.L_18:
        /*0028*/ 	.byte	0x04, 0x17
        /*002a*/ 	.short	(.L_20 - .L_19)
.L_19:
        /*002c*/ 	.word	0x00000000
        /*0030*/ 	.short	0x0000
        /*0032*/ 	.short	0x0000
        /*0034*/ 	.byte	0x00, 0xf5, 0x21, 0x00


	//----- nvinfo : EIATTR_SPARSE_MMA_MASK
	.align		4
.L_20:
        /*0038*/ 	.byte	0x03, 0x50
        /*003a*/ 	.short	0x0000


	//----- nvinfo : EIATTR_MAXREG_COUNT
	.align		4
        /*003c*/ 	.byte	0x03, 0x1b
        /*003e*/ 	.short	0x00ff


	//----- nvinfo : EIATTR_EXTERNS
	.align		4
        /*0040*/ 	.byte	0x04, 0x0f
        /*0042*/ 	.short	(.L_22 - .L_21)


	//   ....[0]....
	.align		4
.L_21:
        /*0044*/ 	.word	index@(vprintf)


	//----- nvinfo : EIATTR_MERCURY_ISA_VERSION
	.align		4
.L_22:
        /*0048*/ 	.byte	0x03, 0x5f
        /*004a*/ 	.short	0x0101


	//----- nvinfo : EIATTR_VRC_CTA_INIT_COUNT
	.align		4
        /*004c*/ 	.byte	0x02, 0x4a
	.zero		1
	.zero		1


	//----- nvinfo : EIATTR_SYSCALL_OFFSETS
	.align		4
        /*0050*/ 	.byte	0x04, 0x46
        /*0052*/ 	.short	(.L_24 - .L_23)


	//   ....[0]....
.L_23:
        /*0054*/ 	.word	0x00000290


	//   ....[1]....
        /*0058*/ 	.word	0x00000500


	//   ....[2]....
        /*005c*/ 	.word	0x00000740


	//----- nvinfo : EIATTR_EXIT_INSTR_OFFSETS
	.align		4
.L_24:
        /*0060*/ 	.byte	0x04, 0x1c
        /*0062*/ 	.short	(.L_26 - .L_25)


	//   ....[0]....
.L_25:
        /*0064*/ 	.word	0x000000b0


	//   ....[1]....
        /*0068*/ 	.word	0x00000130


	//   ....[2]....
        /*006c*/ 	.word	0x000002a0


	//   ....[3]....
        /*0070*/ 	.word	0x00000450


	//   ....[4]....
        /*0074*/ 	.word	0x00000750


	//----- nvinfo : EIATTR_CRS_STACK_SIZE
	.align		4
.L_26:
        /*0078*/ 	.byte	0x04, 0x1e
        /*007a*/ 	.short	(.L_28 - .L_27)
.L_27:
        /*007c*/ 	.word	0x00000000


	//----- nvinfo : EIATTR_CBANK_PARAM_SIZE
	.align		4
.L_28:
        /*0080*/ 	.byte	0x03, 0x19
        /*0082*/ 	.short	0x0018


	//----- nvinfo : EIATTR_PARAM_CBANK
	.align		4
        /*0084*/ 	.byte	0x04, 0x0a
        /*0086*/ 	.short	(.L_30 - .L_29)
	.align		4
.L_29:
        /*0088*/ 	.word	index@(.nv.constant0._Z5trialPlS_S_)
        /*008c*/ 	.short	0x0380
        /*008e*/ 	.short	0x0018


	//----- nvinfo : EIATTR_SW_WAR
	.align		4
.L_30:
        /*0090*/ 	.byte	0x04, 0x36
        /*0092*/ 	.short	(.L_32 - .L_31)
.L_31:
        /*0094*/ 	.word	0x00000008
.L_32:


//--------------------- .nv.callgraph             --------------------------
	.section	.nv.callgraph,"",@"SHT_CUDA_CALLGRAPH"
	.align	4
	.sectionentsize	8
	.align		4
        /*0000*/ 	.word	0x00000000
	.align		4
        /*0004*/ 	.word	0xffffffff
	.align		4
        /*0008*/ 	.word	index@(_Z5trialPlS_S_)
	.align		4
        /*000c*/ 	.word	index@(vprintf)
	.align		4
        /*0010*/ 	.word	0x00000000
	.align		4
        /*0014*/ 	.word	0xfffffffe
	.align		4
        /*0018*/ 	.word	0x00000000
	.align		4
        /*001c*/ 	.word	0xfffffffd
	.align		4
        /*0020*/ 	.word	0x00000000
	.align		4
        /*0024*/ 	.word	0xfffffffc


//--------------------- .nv.constant4             --------------------------
	.section	.nv.constant4,"a",@progbits
	.align	8
	.align		8
.nv.constant4:
        /*0000*/ 	.dword	vprintf
	.align		8
        /*0008*/ 	.dword	$str
	.align		8
        /*0010*/ 	.dword	$str$1
	.align		8
        /*0018*/ 	.dword	$str$2


//--------------------- .text._Z5trialPlS_S_      --------------------------
	.section	.text._Z5trialPlS_S_,"ax",@progbits
	.align	128
        .global         _Z5trialPlS_S_
        .type           _Z5trialPlS_S_,@function
        .size           _Z5trialPlS_S_,(.L_x_10 - _Z5trialPlS_S_)
        .other          _Z5trialPlS_S_,@"STO_CUDA_ENTRY STV_DEFAULT"
_Z5trialPlS_S_:
.text._Z5trialPlS_S_:
[----:B------:R-:W0:Y:S01]  /*0000*/  LDC R1, c[0x0][0x37c] ;  /* 0x0000df00ff017b82 */ /* 0x000e220000000800 */
[----:B------:R-:W1:Y:S01]  /*0010*/  S2R R16, SR_TID.X ;  /* 0x0000000000107919 */ /* 0x000e620000002100 */
[----:B------:R-:W2:Y:S06]  /*0020*/  LDCU UR5, c[0x0][0x2fc] ;  /* 0x00005f80ff0577ac */ /* 0x000eac0008000800 */
[----:B------:R-:W1:Y:S01]  /*0030*/  S2UR UR6, SR_CTAID.X ;  /* 0x00000000000679c3 */ /* 0x000e620000002500 */
[----:B0-----:R-:W-:Y:S01]  /*0040*/  VIADD R1, R1, 0xfffffff0 ;  /* 0xfffffff001017836 */ /* 0x001fe20000000000 */
[----:B------:R-:W0:Y:S06]  /*0050*/  LDCU UR4, c[0x0][0x2f8] ;  /* 0x00005f00ff0477ac */ /* 0x000e2c0008000800 */
[----:B------:R-:W1:Y:S01]  /*0060*/  LDC R17, c[0x0][0x360] ;  /* 0x0000d800ff117b82 */ /* 0x000e620000000800 */
[----:B0-----:R-:W-:-:S05]  /*0070*/  IADD3 R18, P1, PT, R1, UR4, RZ ;  /* 0x0000000401127c10 */ /* 0x001fca000ff3e0ff */
[----:B--2---:R-:W-:Y:S02]  /*0080*/  IMAD.X R2, RZ, RZ, UR5, P1 ;  /* 0x00000005ff027e24 */ /* 0x004fe400088e06ff */
[----:B-1----:R-:W-:-:S05]  /*0090*/  IMAD R16, R17, UR6, R16 ;  /* 0x0000000611107c24 */ /* 0x002fca000f8e0210 */
[----:B------:R-:W-:-:S13]  /*00a0*/  ISETP.GE.U32.AND P0, PT, R16, 0x2, PT ;  /* 0x000000021000780c */ /* 0x000fda0003f06070 */
[----:B------:R-:W-:Y:S05]  /*00b0*/  @!P0 EXIT ;  /* 0x000000000000894d */ /* 0x000fea0003800000 */
[----:B------:R-:W0:Y:S01]  /*00c0*/  LDCU.64 UR4, c[0x0][0x380] ;  /* 0x00007000ff0477ac */ /* 0x000e220008000a00 */
[----:B------:R-:W1:Y:S01]  /*00d0*/  LDCU.64 UR36, c[0x0][0x358] ;  /* 0x00006b00ff2477ac */ /* 0x000e620008000a00 */
[----:B0-----:R-:W-:-:S04]  /*00e0*/  LEA R4, P0, R16, UR4, 0x3 ;  /* 0x0000000410047c11 */ /* 0x001fc8000f8018ff */
[----:B------:R-:W-:-:S06]  /*00f0*/  LEA.HI.X R5, R16, UR5, RZ, 0x3, P0 ;  /* 0x0000000510057c11 */ /* 0x000fcc00080f1cff */
[----:B-1----:R-:W2:Y:S02]  /*0100*/  LDG.E.64 R4, desc[UR36][R4.64] ;  /* 0x0000002404047981 */ /* 0x002ea4000c1e1b00 */
[----:B--2---:R-:W-:-:S04]  /*0110*/  ISETP.NE.U32.AND P0, PT, R4, RZ, PT ;  /* 0x000000ff0400720c */ /* 0x004fc80003f05070 */
[----:B------:R-:W-:-:S13]  /*0120*/  ISETP.NE.AND.EX P0, PT, R5, RZ, PT, P0 ;  /* 0x000000ff0500720c */ /* 0x000fda0003f05300 */
[----:B------:R-:W-:Y:S05]  /*0130*/  @!P0 EXIT ;  /* 0x000000000000894d */ /* 0x000fea0003800000 */
[----:B------:R-:W0:Y:S02]  /*0140*/  LDC.64 R4, c[0x0][0x388] ;  /* 0x0000e200ff047b82 */ /* 0x000e240000000a00 */
[----:B0-----:R-:W2:Y:S01]  /*0150*/  LDG.E.64 R4, desc[UR36][R4.64] ;  /* 0x0000002404047981 */ /* 0x001ea2000c1e1b00 */
[----:B------:R-:W-:Y:S01]  /*0160*/  IMAD.WIDE.U32 R6, R16, R16, RZ ;  /* 0x0000001010067225 */ /* 0x000fe200078e00ff */
[----:B------:R-:W-:-:S03]  /*0170*/  UMOV UR4, URZ ;  /* 0x000000ff00047c82 */ /* 0x000fc60008000000 */
[----:B------:R-:W-:Y:S01]  /*0180*/  VIADD R0, R7, UR4 ;  /* 0x0000000407007c36 */ /* 0x000fe20008000000 */
[----:B--2---:R-:W-:-:S04]  /*0190*/  ISETP.NE.U32.AND P0, PT, R6, R4, PT ;  /* 0x000000040600720c */ /* 0x004fc80003f05070 */
[----:B------:R-:W-:-:S13]  /*01a0*/  ISETP.NE.AND.EX P0, PT, R0, R5, PT, P0 ;  /* 0x000000050000720c */ /* 0x000fda0003f05300 */
[----:B------:R-:W-:Y:S05]  /*01b0*/  @P0 BRA `(.L_x_0) ;  /* 0x00000000003c0947 */ /* 0x000fea0003800000 */
[----:B------:R-:W-:Y:S02]  /*01c0*/  HFMA2 R13, -RZ, RZ, 0, 0 ;  /* 0x00000000ff0d7431 */ /* 0x000fe400000001ff */
[----:B------:R-:W-:Y:S01]  /*01d0*/  IMAD.MOV.U32 R12, RZ, RZ, R16 ;  /* 0x000000ffff0c7224 */ /* 0x000fe200078e0010 */
[----:B------:R-:W-:Y:S01]  /*01e0*/  MOV R0, 0x0 ;  /* 0x0000000000007802 */ /* 0x000fe20000000f00 */
[----:B------:R-:W0:Y:S01]  /*01f0*/  LDCU.64 UR4, c[0x4][0x8] ;  /* 0x01000100ff0477ac */ /* 0x000e220008000a00 */
[----:B------:R-:W-:Y:S01]  /*0200*/  MOV R6, R18 ;  /* 0x0000001200067202 */ /* 0x000fe20000000f00 */
[----:B------:R-:W-:Y:S01]  /*0210*/  IMAD.MOV.U32 R14, RZ, RZ, R12 ;  /* 0x000000ffff0e7224 */ /* 0x000fe200078e000c */
[----:B------:R1:W2:Y:S01]  /*0220*/  LDC.64 R8, c[0x4][R0] ;  /* 0x0100000000087b82 */ /* 0x0002a20000000a00 */
[----:B------:R-:W-:Y:S02]  /*0230*/  IMAD.MOV.U32 R7, RZ, RZ, R2 ;  /* 0x000000ffff077224 */ /* 0x000fe400078e0002 */
[----:B------:R-:W-:-:S05]  /*0240*/  IMAD.MOV.U32 R15, RZ, RZ, R13 ;  /* 0x000000ffff0f7224 */ /* 0x000fca00078e000d */
[----:B------:R1:W-:Y:S01]  /*0250*/  STL.128 [R1], R12 ;  /* 0x0000000c01007387 */ /* 0x0003e20000100c00 */
[----:B0-----:R-:W-:Y:S02]  /*0260*/  IMAD.U32 R4, RZ, RZ, UR4 ;  /* 0x00000004ff047e24 */ /* 0x001fe4000f8e00ff */
[----:B------:R-:W-:-:S07]  /*0270*/  IMAD.U32 R5, RZ, RZ, UR5 ;  /* 0x00000005ff057e24 */ /* 0x000fce000f8e00ff */
[----:B------:R-:W-:-:S07]  /*0280*/  LEPC R20, `(.L_x_1) ;  /* 0x000000001014794e */ /* 0x000fce0000000000 */
[----:B-12---:R-:W-:Y:S05]  /*0290*/  CALL.ABS.NOINC R8 ;  /* 0x0000000008007343 */ /* 0x006fea0003c00000 */
.L_x_1:
[----:B------:R-:W-:Y:S05]  /*02a0*/  EXIT ;  /* 0x000000000000794d */ /* 0x000fea0003800000 */
.L_x_0:
[----:B------:R-:W-:-:S13]  /*02b0*/  ISETP.NE.U32.AND P0, PT, R5, RZ, PT ;  /* 0x000000ff0500720c */ /* 0x000fda0003f05070 */
[----:B------:R-:W-:Y:S05]  /*02c0*/  @P0 BRA `(.L_x_2) ;  /* 0x0000000000500947 */ /* 0x000fea0003800000 */
[----:B------:R-:W0:Y:S01]  /*02d0*/  I2F.U32.RP R0, R16 ;  /* 0x0000001000007306 */ /* 0x000e220000209000 */
[----:B------:R-:W-:Y:S01]  /*02e0*/  IMAD.MOV R3, RZ, RZ, -R16 ;  /* 0x000000ffff037224 */ /* 0x000fe200078e0a10 */
[----:B------:R-:W-:-:S06]  /*02f0*/  ISETP.NE.U32.AND P1, PT, R16, RZ, PT ;  /* 0x000000ff1000720c */ /* 0x000fcc0003f25070 */
[----:B0-----:R-:W0:Y:S02]  /*0300*/  MUFU.RCP R0, R0 ;  /* 0x0000000000007308 */ /* 0x001e240000001000 */
[----:B0-----:R-:W-:-:S06]  /*0310*/  VIADD R6, R0, 0xffffffe ;  /* 0x0ffffffe00067836 */ /* 0x001fcc0000000000 */
[----:B------:R0:W1:Y:S02]  /*0320*/  F2I.FTZ.U32.TRUNC.NTZ R7, R6 ;  /* 0x0000000600077305 */ /* 0x000064000021f000 */
[----:B0-----:R-:W-:Y:S02]  /*0330*/  IMAD.MOV.U32 R6, RZ, RZ, RZ ;  /* 0x000000ffff067224 */ /* 0x001fe400078e00ff */
[----:B-1----:R-:W-:-:S04]  /*0340*/  IMAD R3, R3, R7, RZ ;  /* 0x0000000703037224 */ /* 0x002fc800078e02ff */
[----:B------:R-:W-:-:S06]  /*0350*/  IMAD.HI.U32 R7, R7, R3, R6 ;  /* 0x0000000307077227 */ /* 0x000fcc00078e0006 */
[----:B------:R-:W-:-:S05]  /*0360*/  IMAD.HI.U32 R7, R7, R4, RZ ;  /* 0x0000000407077227 */ /* 0x000fca00078e00ff */
[----:B------:R-:W-:-:S05]  /*0370*/  IADD3 R7, PT, PT, -R7, RZ, RZ ;  /* 0x000000ff07077210 */ /* 0x000fca0007ffe1ff */
[----:B------:R-:W-:-:S05]  /*0380*/  IMAD R3, R16, R7, R4 ;  /* 0x0000000710037224 */ /* 0x000fca00078e0204 */
[----:B------:R-:W-:-:S13]  /*0390*/  ISETP.GE.U32.AND P0, PT, R3, R16, PT ;  /* 0x000000100300720c */ /* 0x000fda0003f06070 */
[----:B------:R-:W-:-:S05]  /*03a0*/  @P0 IMAD.IADD R3, R3, 0x1, -R16 ;  /* 0x0000000103030824 */ /* 0x000fca00078e0a10 */
[----:B------:R-:W-:-:S13]  /*03b0*/  ISETP.GE.U32.AND P0, PT, R3, R16, PT ;  /* 0x000000100300720c */ /* 0x000fda0003f06070 */
[----:B------:R-:W-:Y:S01]  /*03c0*/  @P0 IMAD.IADD R3, R3, 0x1, -R16 ;  /* 0x0000000103030824 */ /* 0x000fe200078e0a10 */
[----:B------:R-:W-:-:S04]  /*03d0*/  @!P1 LOP3.LUT R3, RZ, R16, RZ, 0x33, !PT ;  /* 0x00000010ff039212 */ /* 0x000fc800078e33ff */
[----:B------:R-:W-:-:S04]  /*03e0*/  ISETP.NE.U32.AND P0, PT, R3, RZ, PT ;  /* 0x000000ff0300720c */ /* 0x000fc80003f05070 */
[----:B------:R-:W-:Y:S01]  /*03f0*/  ISETP.NE.AND.EX P0, PT, RZ, RZ, PT, P0 ;  /* 0x000000ffff00720c */ /* 0x000fe20003f05300 */
[----:B------:R-:W-:-:S12]  /*0400*/  BRA `(.L_x_3) ;  /* 0x0000000000107947 */ /* 0x000fd80003800000 */
.L_x_2:
[----:B------:R-:W-:-:S07]  /*0410*/  MOV R0, 0x430 ;  /* 0x0000043000007802 */ /* 0x000fce0000000f00 */
[----:B------:R-:W-:Y:S05]  /*0420*/  CALL.REL.NOINC `($__internal_1_$__cuda_sm20_rem_s64) ;  /* 0x0000000400fc7944 */ /* 0x000fea0003c00000 */
[----:B------:R-:W-:-:S04]  /*0430*/  ISETP.NE.U32.AND P0, PT, R3, RZ, PT ;  /* 0x000000ff0300720c */ /* 0x000fc80003f05070 */
[----:B------:R-:W-:-:S13]  /*0440*/  ISETP.NE.AND.EX P0, PT, R6, RZ, PT, P0 ;  /* 0x000000ff0600720c */ /* 0x000fda0003f05300 */
.L_x_3:
[----:B------:R-:W-:Y:S05]  /*0450*/  @P0 EXIT ;  /* 0x000000000000094d */ /* 0x000fea0003800000 */
[----:B------:R-:W-:Y:S01]  /*0460*/  IMAD.MOV.U32 R17, RZ, RZ, RZ ;  /* 0x000000ffff117224 */ /* 0x000fe200078e00ff */
[----:B------:R-:W-:Y:S01]  /*0470*/  MOV R0, 0x0 ;  /* 0x0000000000007802 */ /* 0x000fe20000000f00 */
[----:B------:R-:W0:Y:S01]  /*0480*/  LDCU.64 UR4, c[0x4][0x10] ;  /* 0x01000200ff0477ac */ /* 0x000e220008000a00 */
[----:B------:R-:W-:Y:S02]  /*0490*/  IMAD.MOV.U32 R6, RZ, RZ, R18 ;  /* 0x000000ffff067224 */ /* 0x000fe400078e0012 */
[----:B------:R1:W-:Y:S01]  /*04a0*/  STL.64 [R1], R16 ;  /* 0x0000001001007387 */ /* 0x0003e20000100a00 */
[----:B------:R1:W2:Y:S01]  /*04b0*/  LDC.64 R8, c[0x4][R0] ;  /* 0x0100000000087b82 */ /* 0x0002a20000000a00 */
[----:B------:R-:W-:Y:S02]  /*04c0*/  IMAD.MOV.U32 R7, RZ, RZ, R2 ;  /* 0x000000ffff077224 */ /* 0x000fe400078e0002 */
[----:B0-----:R-:W-:Y:S01]  /*04d0*/  IMAD.U32 R4, RZ, RZ, UR4 ;  /* 0x00000004ff047e24 */ /* 0x001fe2000f8e00ff */
[----:B-1----:R-:W-:-:S07]  /*04e0*/  MOV R5, UR5 ;  /* 0x0000000500057c02 */ /* 0x002fce0008000f00 */
[----:B------:R-:W-:-:S07]  /*04f0*/  LEPC R20, `(.L_x_4) ;  /* 0x000000001014794e */ /* 0x000fce0000000000 */
[----:B--2---:R-:W-:Y:S05]  /*0500*/  CALL.ABS.NOINC R8 ;  /* 0x0000000008007343 */ /* 0x004fea0003c00000 */
.L_x_4:
[----:B------:R-:W0:Y:S02]  /*0510*/  LDC.64 R4, c[0x0][0x388] ;  /* 0x0000e200ff047b82 */ /* 0x000e240000000a00 */
[----:B0-----:R-:W2:Y:S02]  /*0520*/  LDG.E.64 R4, desc[UR36][R4.64] ;  /* 0x0000002404047981 */ /* 0x001ea4000c1e1b00 */
[----:B--2---:R-:W-:-:S13]  /*0530*/  ISETP.NE.U32.AND P0, PT, R5, RZ, PT ;  /* 0x000000ff0500720c */ /* 0x004fda0003f05070 */
[----:B------:R-:W-:Y:S05]  /*0540*/  @P0 BRA `(.L_x_5) ;  /* 0x0000000000500947 */ /* 0x000fea0003800000 */
[----:B------:R-:W0:Y:S01]  /*0550*/  I2F.U32.RP R0, R16 ;  /* 0x0000001000007306 */ /* 0x000e220000209000 */
[----:B------:R-:W-:Y:S01]  /*0560*/  IMAD.MOV R3, RZ, RZ, -R16 ;  /* 0x000000ffff037224 */ /* 0x000fe200078e0a10 */
[----:B------:R-:W-:Y:S02]  /*0570*/  ISETP.NE.U32.AND P2, PT, R16, RZ, PT ;  /* 0x000000ff1000720c */ /* 0x000fe40003f45070 */
[----:B------:R-:W-:-:S04]  /*0580*/  MOV R9, RZ ;  /* 0x000000ff00097202 */ /* 0x000fc80000000f00 */
[----:B0-----:R-:W0:Y:S02]  /*0590*/  MUFU.RCP R0, R0 ;  /* 0x0000000000007308 */ /* 0x001e240000001000 */
[----:B0-----:R-:W-:-:S06]  /*05a0*/  VIADD R6, R0, 0xffffffe ;  /* 0x0ffffffe00067836 */ /* 0x001fcc0000000000 */
[----:B------:R0:W1:Y:S02]  /*05b0*/  F2I.FTZ.U32.TRUNC.NTZ R7, R6 ;  /* 0x0000000600077305 */ /* 0x000064000021f000 */
[----:B0-----:R-:W-:Y:S02]  /*05c0*/  HFMA2 R6, -RZ, RZ, 0, 0 ;  /* 0x00000000ff067431 */ /* 0x001fe400000001ff */
[----:B-1----:R-:W-:-:S04]  /*05d0*/  IMAD R3, R3, R7, RZ ;  /* 0x0000000703037224 */ /* 0x002fc800078e02ff */
[----:B------:R-:W-:-:S06]  /*05e0*/  IMAD.HI.U32 R3, R7, R3, R6 ;  /* 0x0000000307037227 */ /* 0x000fcc00078e0006 */
[----:B------:R-:W-:-:S04]  /*05f0*/  IMAD.HI.U32 R8, R3, R4, RZ ;  /* 0x0000000403087227 */ /* 0x000fc800078e00ff */
[----:B------:R-:W-:-:S04]  /*0600*/  IMAD.MOV R3, RZ, RZ, -R8 ;  /* 0x000000ffff037224 */ /* 0x000fc800078e0a08 */
[----:B------:R-:W-:-:S05]  /*0610*/  IMAD R3, R16, R3, R4 ;  /* 0x0000000310037224 */ /* 0x000fca00078e0204 */
[----:B------:R-:W-:-:S13]  /*0620*/  ISETP.GE.U32.AND P0, PT, R3, R16, PT ;  /* 0x000000100300720c */ /* 0x000fda0003f06070 */
[----:B------:R-:W-:Y:S02]  /*0630*/  @P0 IMAD.IADD R3, R3, 0x1, -R16 ;  /* 0x0000000103030824 */ /* 0x000fe400078e0a10 */
[----:B------:R-:W-:-:S03]  /*0640*/  @P0 VIADD R8, R8, 0x1 ;  /* 0x0000000108080836 */ /* 0x000fc60000000000 */
[----:B------:R-:W-:-:S13]  /*0650*/  ISETP.GE.U32.AND P1, PT, R3, R16, PT ;  /* 0x000000100300720c */ /* 0x000fda0003f26070 */
[----:B------:R-:W-:Y:S01]  /*0660*/  @P1 VIADD R8, R8, 0x1 ;  /* 0x0000000108081836 */ /* 0x000fe20000000000 */
[----:B------:R-:W-:Y:S01]  /*0670*/  @!P2 LOP3.LUT R8, RZ, R16, RZ, 0x33, !PT ;  /* 0x00000010ff08a212 */ /* 0x000fe200078e33ff */
[----:B------:R-:W-:Y:S06]  /*0680*/  BRA `(.L_x_6) ;  /* 0x0000000000087947 */ /* 0x000fec0003800000 */
.L_x_5:
[----:B------:R-:W-:-:S07]  /*0690*/  MOV R0, 0x6b0 ;  /* 0x000006b000007802 */ /* 0x000fce0000000f00 */
[----:B------:R-:W-:Y:S05]  /*06a0*/  CALL.REL.NOINC `($__internal_0_$__cuda_sm20_div_s64) ;  /* 0x00000000002c7944 */ /* 0x000fea0003c00000 */
.L_x_6:
[----:B------:R-:W-:Y:S01]  /*06b0*/  MOV R0, 0x0 ;  /* 0x0000000000007802 */ /* 0x000fe20000000f00 */
[----:B------:R0:W-:Y:S01]  /*06c0*/  STL.64 [R1], R8 ;  /* 0x0000000801007387 */ /* 0x0001e20000100a00 */
[----:B------:R-:W1:Y:S01]  /*06d0*/  LDCU.64 UR4, c[0x4][0x18] ;  /* 0x01000300ff0477ac */ /* 0x000e620008000a00 */
[----:B------:R-:W-:Y:S01]  /*06e0*/  IMAD.MOV.U32 R6, RZ, RZ, R18 ;  /* 0x000000ffff067224 */ /* 0x000fe200078e0012 */
[----:B------:R0:W2:Y:S01]  /*06f0*/  LDC.64 R10, c[0x4][R0] ;  /* 0x01000000000a7b82 */ /* 0x0000a20000000a00 */
[----:B------:R-:W-:Y:S02]  /*0700*/  IMAD.MOV.U32 R7, RZ, RZ, R2 ;  /* 0x000000ffff077224 */ /* 0x000fe400078e0002 */
[----:B-1----:R-:W-:Y:S02]  /*0710*/  IMAD.U32 R4, RZ, RZ, UR4 ;  /* 0x00000004ff047e24 */ /* 0x002fe4000f8e00ff */
[----:B0-----:R-:W-:-:S07]  /*0720*/  IMAD.U32 R5, RZ, RZ, UR5 ;  /* 0x00000005ff057e24 */ /* 0x001fce000f8e00ff */
[----:B------:R-:W-:-:S07]  /*0730*/  LEPC R20, `(.L_x_7) ;  /* 0x000000001014794e */ /* 0x000fce0000000000 */
[----:B--2---:R-:W-:Y:S05]  /*0740*/  CALL.ABS.NOINC R10 ;  /* 0x000000000a007343 */ /* 0x004fea0003c00000 */
.L_x_7:
[----:B------:R-:W-:Y:S05]  /*0750*/  EXIT ;  /* 0x000000000000794d */ /* 0x000fea0003800000 */
        .weak           $__internal_0_$__cuda_sm20_div_s64
        .type           $__internal_0_$__cuda_sm20_div_s64,@function
        .size           $__internal_0_$__cuda_sm20_div_s64,($__internal_1_$__cuda_sm20_rem_s64 - $__internal_0_$__cuda_sm20_div_s64)
$__internal_0_$__cuda_sm20_div_s64:
[----:B------:R-:W-:Y:S01]  /*0760*/  MOV R10, R16 ;  /* 0x00000010000a7202 */ /* 0x000fe20000000f00 */
[----:B------:R-:W-:-:S05]  /*0770*/  IMAD.MOV.U32 R11, RZ, RZ, RZ ;  /* 0x000000ffff0b7224 */ /* 0x000fca00078e00ff */
[----:B------:R-:W0:Y:S08]  /*0780*/  I2F.U64.RP R10, R10 ;  /* 0x0000000a000a7312 */ /* 0x000e300000309000 */
[----:B0-----:R-:W0:Y:S02]  /*0790*/  MUFU.RCP R3, R10 ;  /* 0x0000000a00037308 */ /* 0x001e240000001000 */
[----:B0-----:R-:W-:-:S06]  /*07a0*/  VIADD R3, R3, 0x1ffffffe ;  /* 0x1ffffffe03037836 */ /* 0x001fcc0000000000 */
[----:B------:R-:W0:Y:S02]  /*07b0*/  F2I.U64.TRUNC R6, R3 ;  /* 0x0000000300067311 */ /* 0x000e24000020d800 */
[----:B0-----:R-:W-:-:S04]  /*07c0*/  IMAD.WIDE.U32 R8, R6, R16, RZ ;  /* 0x0000001006087225 */ /* 0x001fc800078e00ff */
[----:B------:R-:W-:Y:S01]  /*07d0*/  IMAD R9, R7, R16, R9 ;  /* 0x0000001007097224 */ /* 0x000fe200078e0209 */
[----:B------:R-:W-:-:S05]  /*07e0*/  IADD3 R13, P0, PT, RZ, -R8, RZ ;  /* 0x80000008ff0d7210 */ /* 0x000fca0007f1e0ff */
[----:B------:R-:W-:-:S04]  /*07f0*/  IMAD.HI.U32 R8, R6, R13, RZ ;  /* 0x0000000d06087227 */ /* 0x000fc800078e00ff */
[----:B------:R-:W-:Y:S02]  /*0800*/  IMAD.X R15, RZ, RZ, ~R9, P0 ;  /* 0x000000ffff0f7224 */ /* 0x000fe400000e0e09 */
[----:B------:R-:W-:Y:S02]  /*0810*/  IMAD.MOV.U32 R9, RZ, RZ, R6 ;  /* 0x000000ffff097224 */ /* 0x000fe400078e0006 */
[-C--:B------:R-:W-:Y:S02]  /*0820*/  IMAD R11, R7, R15.reuse, RZ ;  /* 0x0000000f070b7224 */ /* 0x080fe400078e02ff */
[----:B------:R-:W-:-:S04]  /*0830*/  IMAD.WIDE.U32 R8, P0, R6, R15, R8 ;  /* 0x0000000f06087225 */ /* 0x000fc80007800008 */
[----:B------:R-:W-:-:S04]  /*0840*/  IMAD.HI.U32 R15, R7, R15, RZ ;  /* 0x0000000f070f7227 */ /* 0x000fc800078e00ff */
[----:B------:R-:W-:Y:S01]  /*0850*/  IMAD.HI.U32 R8, P1, R7, R13, R8 ;  /* 0x0000000d07087227 */ /* 0x000fe20007820008 */
[----:B------:R-:W-:-:S04]  /*0860*/  IADD3.X R3, PT, PT, R15, R7, RZ, P0, !PT ;  /* 0x000000070f037210 */ /* 0x000fc800007fe4ff */
[----:B------:R-:W-:-:S04]  /*0870*/  IADD3 R9, P2, PT, R11, R8, RZ ;  /* 0x000000080b097210 */ /* 0x000fc80007f5e0ff */
[----:B------:R-:W-:Y:S01]  /*0880*/  IADD3.X R3, PT, PT, RZ, RZ, R3, P2, P1 ;  /* 0x000000ffff037210 */ /* 0x000fe200017e2403 */
[----:B------:R-:W-:Y:S01]  /*0890*/  IMAD.WIDE.U32 R6, R9, R16, RZ ;  /* 0x0000001009067225 */ /* 0x000fe200078e00ff */
[----:B------:R-:W-:Y:S02]  /*08a0*/  ISETP.GE.AND P1, PT, R5, RZ, PT ;  /* 0x000000ff0500720c */ /* 0x000fe40003f26270 */
[----:B------:R-:W-:Y:S01]  /*08b0*/  IADD3 R11, P0, PT, RZ, -R6, RZ ;  /* 0x80000006ff0b7210 */ /* 0x000fe20007f1e0ff */
[----:B------:R-:W-:Y:S01]  /*08c0*/  IMAD R6, R3, R16, R7 ;  /* 0x0000001003067224 */ /* 0x000fe200078e0207 */
[----:B------:R-:W-:-:S03]  /*08d0*/  IADD3 R7, P4, PT, RZ, -R4, RZ ;  /* 0x80000004ff077210 */ /* 0x000fc60007f9e0ff */
[----:B------:R-:W-:Y:S01]  /*08e0*/  IMAD.HI.U32 R8, R9, R11, RZ ;  /* 0x0000000b09087227 */ /* 0x000fe200078e00ff */
[----:B------:R-:W-:-:S03]  /*08f0*/  SEL R4, R7, R4, !P1 ;  /* 0x0000000407047207 */ /* 0x000fc60004800000 */
[----:B------:R-:W-:Y:S02]  /*0900*/  IMAD.X R6, RZ, RZ, ~R6, P0 ;  /* 0x000000ffff067224 */ /* 0x000fe400000e0e06 */
[----:B------:R-:W-:Y:S02]  /*0910*/  IMAD.MOV.U32 R7, RZ, RZ, RZ ;  /* 0x000000ffff077224 */ /* 0x000fe400078e00ff */
[----:B------:R-:W-:-:S04]  /*0920*/  IMAD.WIDE.U32 R8, P0, R9, R6, R8 ;  /* 0x0000000609087225 */ /* 0x000fc80007800008 */
[----:B------:R-:W-:-:S04]  /*0930*/  IMAD.HI.U32 R9, P2, R3, R11, R8 ;  /* 0x0000000b03097227 */ /* 0x000fc80007840008 */
[CC--:B------:R-:W-:Y:S02]  /*0940*/  IMAD R8, R3.reuse, R6.reuse, RZ ;  /* 0x0000000603087224 */ /* 0x0c0fe400078e02ff */
[----:B------:R-:W-:-:S03]  /*0950*/  IMAD.HI.U32 R6, R3, R6, RZ ;  /* 0x0000000603067227 */ /* 0x000fc600078e00ff */
[----:B------:R-:W-:Y:S01]  /*0960*/  IADD3 R9, P3, PT, R8, R9, RZ ;  /* 0x0000000908097210 */ /* 0x000fe20007f7e0ff */
[----:B------:R-:W-:Y:S02]  /*0970*/  IMAD.X R8, RZ, RZ, ~R5, P4 ;  /* 0x000000ffff087224 */ /* 0x000fe400020e0e05 */
[----:B------:R-:W-:Y:S02]  /*0980*/  IMAD.X R3, R6, 0x1, R3, P0 ;  /* 0x0000000106037824 */ /* 0x000fe400000e0603 */
[----:B------:R-:W-:Y:S01]  /*0990*/  IMAD.HI.U32 R6, R9, R4, RZ ;  /* 0x0000000409067227 */ /* 0x000fe200078e00ff */
[----:B------:R-:W-:Y:S02]  /*09a0*/  SEL R8, R8, R5, !P1 ;  /* 0x0000000508087207 */ /* 0x000fe40004800000 */
[----:B------:R-:W-:-:S03]  /*09b0*/  IADD3.X R3, PT, PT, RZ, RZ, R3, P3, P2 ;  /* 0x000000ffff037210 */ /* 0x000fc60001fe4403 */
[----:B------:R-:W-:-:S04]  /*09c0*/  IMAD.WIDE.U32 R6, R9, R8, R6 ;  /* 0x0000000809067225 */ /* 0x000fc800078e0006 */
[C---:B------:R-:W-:Y:S02]  /*09d0*/  IMAD R10, R3.reuse, R8, RZ ;  /* 0x00000008030a7224 */ /* 0x040fe400078e02ff */
[----:B------:R-:W-:-:S04]  /*09e0*/  IMAD.HI.U32 R5, P0, R3, R4, R6 ;  /* 0x0000000403057227 */ /* 0x000fc80007800006 */
[----:B------:R-:W-:Y:S01]  /*09f0*/  IMAD.HI.U32 R3, R3, R8, RZ ;  /* 0x0000000803037227 */ /* 0x000fe200078e00ff */
[----:B------:R-:W-:-:S04]  /*0a00*/  IADD3 R5, P2, PT, R10, R5, RZ ;  /* 0x000000050a057210 */ /* 0x000fc80007f5e0ff */
[----:B------:R-:W-:Y:S01]  /*0a10*/  IADD3.X R3, PT, PT, R3, RZ, RZ, P0, !PT ;  /* 0x000000ff03037210 */ /* 0x000fe200007fe4ff */
[----:B------:R-:W-:-:S04]  /*0a20*/  IMAD.WIDE.U32 R6, R5, R16, RZ ;  /* 0x0000001005067225 */ /* 0x000fc800078e00ff */
[----:B------:R-:W-:Y:S01]  /*0a30*/  IMAD.X R3, RZ, RZ, R3, P2 ;  /* 0x000000ffff037224 */ /* 0x000fe200010e0603 */
[----:B------:R-:W-:Y:S02]  /*0a40*/  IADD3 R11, P0, PT, -R6, R4, RZ ;  /* 0x00000004060b7210 */ /* 0x000fe40007f1e1ff */
[----:B------:R-:W-:Y:S01]  /*0a50*/  IADD3 R4, P3, PT, R5, 0x1, RZ ;  /* 0x0000000105047810 */ /* 0x000fe20007f7e0ff */
[----:B------:R-:W-:-:S04]  /*0a60*/  IMAD R7, R3, R16, R7 ;  /* 0x0000001003077224 */ /* 0x000fc800078e0207 */
[----:B------:R-:W-:Y:S01]  /*0a70*/  IMAD.X R8, R8, 0x1, ~R7, P0 ;  /* 0x0000000108087824 */ /* 0x000fe200000e0e07 */
[----:B------:R-:W-:Y:S01]  /*0a80*/  ISETP.GE.U32.AND P0, PT, R11, R16, PT ;  /* 0x000000100b00720c */ /* 0x000fe20003f06070 */
[----:B------:R-:W-:Y:S01]  /*0a90*/  IMAD.X R6, RZ, RZ, R3, P3 ;  /* 0x000000ffff067224 */ /* 0x000fe200018e0603 */
[-C--:B------:R-:W-:Y:S02]  /*0aa0*/  IADD3 R7, P2, PT, -R16, R11.reuse, RZ ;  /* 0x0000000b10077210 */ /* 0x080fe40007f5e1ff */
[C---:B------:R-:W-:Y:S02]  /*0ab0*/  ISETP.GE.U32.AND.EX P0, PT, R8.reuse, RZ, PT, P0 ;  /* 0x000000ff0800720c */ /* 0x040fe40003f06100 */
[----:B------:R-:W-:Y:S02]  /*0ac0*/  IADD3.X R9, PT, PT, R8, -0x1, RZ, P2, !PT ;  /* 0xffffffff08097810 */ /* 0x000fe400017fe4ff */
[----:B------:R-:W-:Y:S02]  /*0ad0*/  SEL R7, R7, R11, P0 ;  /* 0x0000000b07077207 */ /* 0x000fe40000000000 */
[----:B------:R-:W-:-:S02]  /*0ae0*/  SEL R5, R4, R5, P0 ;  /* 0x0000000504057207 */ /* 0x000fc40000000000 */
[----:B------:R-:W-:Y:S02]  /*0af0*/  SEL R9, R9, R8, P0 ;  /* 0x0000000809097207 */ /* 0x000fe40000000000 */
[----:B------:R-:W-:Y:S02]  /*0b00*/  ISETP.GE.U32.AND P2, PT, R7, R16, PT ;  /* 0x000000100700720c */ /* 0x000fe40003f46070 */
[----:B------:R-:W-:Y:S02]  /*0b10*/  SEL R4, R6, R3, P0 ;  /* 0x0000000306047207 */ /* 0x000fe40000000000 */
[----:B------:R-:W-:Y:S02]  /*0b20*/  IADD3 R8, P3, PT, R5, 0x1, RZ ;  /* 0x0000000105087810 */ /* 0x000fe40007f7e0ff */
[----:B------:R-:W-:-:S03]  /*0b30*/  ISETP.GE.U32.AND.EX P0, PT, R9, RZ, PT, P2 ;  /* 0x000000ff0900720c */ /* 0x000fc60003f06120 */
[----:B------:R-:W-:Y:S01]  /*0b40*/  IMAD.X R9, RZ, RZ, R4, P3 ;  /* 0x000000ffff097224 */ /* 0x000fe200018e0604 */
[----:B------:R-:W-:Y:S01]  /*0b50*/  SEL R8, R8, R5, P0 ;  /* 0x0000000508087207 */ /* 0x000fe20000000000 */
[----:B------:R-:W-:-:S03]  /*0b60*/  IMAD.MOV.U32 R5, RZ, RZ, 0x0 ;  /* 0x00000000ff057424 */ /* 0x000fc600078e00ff */
[----:B------:R-:W-:Y:S02]  /*0b70*/  SEL R9, R9, R4, P0 ;  /* 0x0000000409097207 */ /* 0x000fe40000000000 */
[-C--:B------:R-:W-:Y:S02]  /*0b80*/  IADD3 R3, P2, PT, RZ, -R8.reuse, RZ ;  /* 0x80000008ff037210 */ /* 0x080fe40007f5e0ff */
[----:B------:R-:W-:Y:S02]  /*0b90*/  ISETP.NE.U32.AND P0, PT, R16, RZ, PT ;  /* 0x000000ff1000720c */ /* 0x000fe40003f05070 */
[-C--:B------:R-:W-:Y:S02]  /*0ba0*/  IADD3.X R4, PT, PT, RZ, ~R9.reuse, RZ, P2, !PT ;  /* 0x80000009ff047210 */ /* 0x080fe400017fe4ff */
[----:B------:R-:W-:Y:S02]  /*0bb0*/  ISETP.NE.AND.EX P0, PT, RZ, RZ, PT, P0 ;  /* 0x000000ffff00720c */ /* 0x000fe40003f05300 */
[----:B------:R-:W-:Y:S01]  /*0bc0*/  SEL R9, R4, R9, !P1 ;  /* 0x0000000904097207 */ /* 0x000fe20004800000 */
[----:B------:R-:W-:Y:S01]  /*0bd0*/  IMAD.MOV.U32 R4, RZ, RZ, R0 ;  /* 0x000000ffff047224 */ /* 0x000fe200078e0000 */
[----:B------:R-:W-:-:S02]  /*0be0*/  SEL R8, R3, R8, !P1 ;  /* 0x0000000803087207 */ /* 0x000fc40004800000 */
[----:B------:R-:W-:Y:S02]  /*0bf0*/  SEL R9, R9, 0xffffffff, P0 ;  /* 0xffffffff09097807 */ /* 0x000fe40000000000 */
[----:B------:R-:W-:Y:S01]  /*0c00*/  SEL R8, R8, 0xffffffff, P0 ;  /* 0xffffffff08087807 */ /* 0x000fe20000000000 */
[----:B------:R-:W-:Y:S06]  /*0c10*/  RET.REL.NODEC R4 `(_Z5trialPlS_S_) ;  /* 0xfffffff004f87950 */ /* 0x000fec0003c3ffff */
        .weak           $__internal_1_$__cuda_sm20_rem_s64
        .type           $__internal_1_$__cuda_sm20_rem_s64,@function
        .size           $__internal_1_$__cuda_sm20_rem_s64,(.L_x_10 - $__internal_1_$__cuda_sm20_rem_s64)
$__internal_1_$__cuda_sm20_rem_s64:
[----:B------:R-:W-:Y:S02]  /*0c20*/  IMAD.MOV.U32 R10, RZ, RZ, R16 ;  /* 0x000000ffff0a7224 */ /* 0x000fe400078e0010 */
[----:B------:R-:W-:-:S04]  /*0c30*/  HFMA2 R11, -RZ, RZ, 0, 0 ;  /* 0x00000000ff0b7431 */ /* 0x000fc800000001ff */
        /* <DEDUP_REMOVED lines=23> */
[----:B------:R-:W-:Y:S02]  /*0db0*/  SEL R4, R7, R4, !P1 ;  /* 0x0000000407047207 */ /* 0x000fe40004800000 */
[----:B------:R-:W-:Y:S01]  /*0dc0*/  MOV R7, RZ ;  /* 0x000000ff00077202 */ /* 0x000fe20000000f00 */
[----:B------:R-:W-:-:S04]  /*0dd0*/  IMAD.X R6, RZ, RZ, ~R6, P0 ;  /* 0x000000ffff067224 */ /* 0x000fc800000e0e06 */
        /* <DEDUP_REMOVED lines=14> */
[----:B------:R-:W-:-:S03]  /*0ec0*/  IADD3 R7, P2, PT, R10, R7, RZ ;  /* 0x000000070a077210 */ /* 0x000fc60007f5e0ff */
[----:B------:R-:W-:Y:S02]  /*0ed0*/  IMAD.X R3, RZ, RZ, R3, P0 ;  /* 0x000000ffff037224 */ /* 0x000fe400000e0603 */
[----:B------:R-:W-:-:S04]  /*0ee0*/  IMAD.WIDE.U32 R6, R7, R16, RZ ;  /* 0x0000001007067225 */ /* 0x000fc800078e00ff */
[----:B------:R-:W-:Y:S01]  /*0ef0*/  IMAD.X R3, RZ, RZ, R3, P2 ;  /* 0x000000ffff037224 */ /* 0x000fe200010e0603 */
[----:B------:R-:W-:-:S03]  /*0f00*/  IADD3 R9, P0, PT, -R6, R4, RZ ;  /* 0x0000000406097210 */ /* 0x000fc60007f1e1ff */
[----:B------:R-:W-:Y:S01]  /*0f10*/  IMAD R3, R3, R16, R7 ;  /* 0x0000001003037224 */ /* 0x000fe200078e0207 */
[----:B------:R-:W-:-:S03]  /*0f20*/  IADD3 R5, P2, PT, -R16, R9, RZ ;  /* 0x0000000910057210 */ /* 0x000fc60007f5e1ff */
[----:B------:R-:W-:Y:S01]  /*0f30*/  IMAD.X R4, R8, 0x1, ~R3, P0 ;  /* 0x0000000108047824 */ /* 0x000fe200000e0e03 */
[----:B------:R-:W-:-:S04]  /*0f40*/  ISETP.GE.U32.AND P0, PT, R9, R16, PT ;  /* 0x000000100900720c */ /* 0x000fc80003f06070 */
[C---:B------:R-:W-:Y:S02]  /*0f50*/  ISETP.GE.U32.AND.EX P0, PT, R4.reuse, RZ, PT, P0 ;  /* 0x000000ff0400720c */ /* 0x040fe40003f06100 */
[----:B------:R-:W-:Y:S02]  /*0f60*/  IADD3.X R7, PT, PT, R4, -0x1, RZ, P2, !PT ;  /* 0xffffffff04077810 */ /* 0x000fe400017fe4ff */
[----:B------:R-:W-:Y:S02]  /*0f70*/  SEL R5, R5, R9, P0 ;  /* 0x0000000905057207 */ /* 0x000fe40000000000 */
[----:B------:R-:W-:Y:S02]  /*0f80*/  SEL R7, R7, R4, P0 ;  /* 0x0000000407077207 */ /* 0x000fe40000000000 */
[----:B------:R-:W-:Y:S02]  /*0f90*/  ISETP.GE.U32.AND P0, PT, R5, R16, PT ;  /* 0x000000100500720c */ /* 0x000fe40003f06070 */
[----:B------:R-:W-:-:S02]  /*0fa0*/  IADD3 R3, P2, PT, -R16, R5, RZ ;  /* 0x0000000510037210 */ /* 0x000fc40007f5e1ff */
[C---:B------:R-:W-:Y:S02]  /*0fb0*/  ISETP.GE.U32.AND.EX P0, PT, R7.reuse, RZ, PT, P0 ;  /* 0x000000ff0700720c */ /* 0x040fe40003f06100 */
[----:B------:R-:W-:Y:S02]  /*0fc0*/  IADD3.X R6, PT, PT, R7, -0x1, RZ, P2, !PT ;  /* 0xffffffff07067810 */ /* 0x000fe400017fe4ff */
[----:B------:R-:W-:Y:S02]  /*0fd0*/  SEL R3, R3, R5, P0 ;  /* 0x0000000503037207 */ /* 0x000fe40000000000 */
[----:B------:R-:W-:Y:S02]  /*0fe0*/  SEL R6, R6, R7, P0 ;  /* 0x0000000706067207 */ /* 0x000fe40000000000 */
[----:B------:R-:W-:Y:S02]  /*0ff0*/  IADD3 R4, P2, PT, RZ, -R3, RZ ;  /* 0x80000003ff047210 */ /* 0x000fe40007f5e0ff */
[----:B------:R-:W-:-:S02]  /*1000*/  ISETP.NE.U32.AND P0, PT, R16, RZ, PT ;  /* 0x000000ff1000720c */ /* 0x000fc40003f05070 */
[-C--:B------:R-:W-:Y:S02]  /*1010*/  IADD3.X R5, PT, PT, RZ, ~R6.reuse, RZ, P2, !PT ;  /* 0x80000006ff057210 */ /* 0x080fe400017fe4ff */
[----:B------:R-:W-:Y:S01]  /*1020*/  SEL R3, R4, R3, !P1 ;  /* 0x0000000304037207 */ /* 0x000fe20004800000 */
[----:B------:R-:W-:Y:S01]  /*1030*/  IMAD.MOV.U32 R4, RZ, RZ, R0 ;  /* 0x000000ffff047224 */ /* 0x000fe200078e0000 */
[----:B------:R-:W-:Y:S01]  /*1040*/  SEL R6, R5, R6, !P1 ;  /* 0x0000000605067207 */ /* 0x000fe20004800000 */
[----:B------:R-:W-:Y:S01]  /*1050*/  IMAD.MOV.U32 R5, RZ, RZ, 0x0 ;  /* 0x00000000ff057424 */ /* 0x000fe200078e00ff */
[----:B------:R-:W-:-:S04]  /*1060*/  ISETP.NE.AND.EX P0, PT, RZ, RZ, PT, P0 ;  /* 0x000000ffff00720c */ /* 0x000fc80003f05300 */
[----:B------:R-:W-:Y:S02]  /*1070*/  SEL R3, R3, 0xffffffff, P0 ;  /* 0xffffffff03037807 */ /* 0x000fe40000000000 */
[----:B------:R-:W-:Y:S01]  /*1080*/  SEL R6, R6, 0xffffffff, P0 ;  /* 0xffffffff06067807 */ /* 0x000fe20000000000 */
[----:B------:R-:W-:Y:S06]  /*1090*/  RET.REL.NODEC R4 `(_Z5trialPlS_S_) ;  /* 0xffffffec04d87950 */ /* 0x000fec0003c3ffff */
.L_x_8:
[----:B------:R-:W-:-:S00]  /*10a0*/  BRA `(.L_x_8) ;  /* 0xfffffffc00fc7947 */ /* 0x000fc0000383ffff */
[----:B------:R-:W-:-:S00]  /*10b0*/  NOP ;  /* 0x0000000000007918 */ /* 0x000fc00000000000 */
        /* <DEDUP_REMOVED lines=12> */
.L_x_10:


//--------------------- .nv.global.init           --------------------------
	.section	.nv.global.init,"aw",@progbits
.nv.global.init:
	.type		$str$2,@object
	.size		$str$2,($str$1 - $str$2)
$str$2:
        /*0000*/ 	.byte	0x61, 0x6e, 0x64, 0x20, 0x25, 0x6c, 0x64, 0x2e, 0x0a, 0x00
	.type		$str$1,@object
	.size		$str$1,($str - $str$1)
$str$1:
        /*000a*/ 	.byte	0x0a, 0x50, 0x72, 0x69, 0x6d, 0x65, 0x20, 0x66, 0x61, 0x63, 0x74, 0x6f, 0x72, 0x73, 0x20, 0x61
        /*001a*/ 	.byte	0x72, 0x65, 0x20, 0x25, 0x6c, 0x64, 0x20, 0x00
	.type		$str,@object
	.size		$str,(.L_0 - $str)
$str:
        /*0022*/ 	.byte	0x0a, 0x50, 0x72, 0x69, 0x6d, 0x65, 0x20, 0x66, 0x61, 0x63, 0x74, 0x6f, 0x72, 0x73, 0x20, 0x61
        /*0032*/ 	.byte	0x72, 0x65, 0x20, 0x25, 0x6c, 0x64, 0x20, 0x61, 0x6e, 0x64, 0x20, 0x25, 0x6c, 0x64, 0x0a, 0x00
.L_0:


//--------------------- .nv.shared.reserved.0     --------------------------
	.section	.nv.shared.reserved.0,"aw",@nobits
	.weak		__nv_reservedSMEM_offset_0_alias
	.size		__nv_reservedSMEM_offset_0_alias, 0, 64
	.other		__nv_reservedSMEM_offset_0_alias,@"STO_CUDA_RESERVED_SHARED STV_DEFAULT"
__nv_reservedSMEM_offset_0_alias:
	.zero		0
	.zero		64


//--------------------- .nv.constant0._Z5trialPlS_S_ --------------------------
	.section	.nv.constant0._Z5trialPlS_S_,"a",@progbits
	.sectionflags	@""
	.align	4
.nv.constant0._Z5trialPlS_S_:
	.zero		920


//--------------------- SYMBOLS --------------------------

	.type		.nv.reservedSmem.offset0,@object
	.size		.nv.reservedSmem.offset0,0x4
	.type		vprintf,@function
